//
// Generated by NVIDIA NVVM Compiler
//
// Compiler Build ID: CL-36424714
// Cuda compilation tools, release 13.0, V13.0.88
// Based on NVVM 20.0.0
//

.version 9.0
.target sm_100
.address_size 64

	// .globl	_Z42doubleArrayVectorElementwiseMultiplyKernelPdS_S_i

.visible .entry _Z42doubleArrayVectorElementwiseMultiplyKernelPdS_S_i(
	.param .u64 .ptr .align 1 _Z42doubleArrayVectorElementwiseMultiplyKernelPdS_S_i_param_0,
	.param .u64 .ptr .align 1 _Z42doubleArrayVectorElementwiseMultiplyKernelPdS_S_i_param_1,
	.param .u64 .ptr .align 1 _Z42doubleArrayVectorElementwiseMultiplyKernelPdS_S_i_param_2,
	.param .u32 _Z42doubleArrayVectorElementwiseMultiplyKernelPdS_S_i_param_3
)
{
	.reg .pred 	%p<2>;
	.reg .b32 	%r<6>;
	.reg .b64 	%rd<11>;
	.reg .b64 	%fd<4>;

	ld.param.u64 	%rd1, [_Z42doubleArrayVectorElementwiseMultiplyKernelPdS_S_i_param_0];
	ld.param.u64 	%rd2, [_Z42doubleArrayVectorElementwiseMultiplyKernelPdS_S_i_param_1];
	ld.param.u64 	%rd3, [_Z42doubleArrayVectorElementwiseMultiplyKernelPdS_S_i_param_2];
	ld.param.u32 	%r2, [_Z42doubleArrayVectorElementwiseMultiplyKernelPdS_S_i_param_3];
	mov.u32 	%r3, %ctaid.x;
	mov.u32 	%r4, %ntid.x;
	mov.u32 	%r5, %tid.x;
	mad.lo.s32 	%r1, %r3, %r4, %r5;
	setp.ge.s32 	%p1, %r1, %r2;
	@%p1 bra 	$L__BB0_2;
	cvta.to.global.u64 	%rd4, %rd1;
	cvta.to.global.u64 	%rd5, %rd2;
	cvta.to.global.u64 	%rd6, %rd3;
	mul.wide.s32 	%rd7, %r1, 8;
	add.s64 	%rd8, %rd4, %rd7;
	ld.global.f64 	%fd1, [%rd8];
	add.s64 	%rd9, %rd5, %rd7;
	ld.global.f64 	%fd2, [%rd9];
	mul.f64 	%fd3, %fd1, %fd2;
	add.s64 	%rd10, %rd6, %rd7;
	st.global.f64 	[%rd10], %fd3;
$L__BB0_2:
	ret;

}


// ===== COMPILED SASS (sm_100) =====

	.target	sm_100

	.elftype	@"ET_EXEC"


//--------------------- .note.nv.tkinfo           --------------------------
	.section	.note.nv.tkinfo,"",@"SHT_NOTE"
	.sectionflags	@"SHF_NOTE_NV_TKINFO"
	.tkinfo
        /*0018*/ 	.word	0x00000002
        /*0030*/ 	.string	""
        /*0030*/ 	.string	"ptxas"
        /*0030*/ 	.string	"Cuda compilation tools, release 13.0, V13.0.88"
        /*0030*/ 	.string	"Build cuda_13.0.r13.0/compiler.36424714_0"
        /*0030*/ 	.string	"-arch sm_100 -m 64 "



//--------------------- .note.nv.cuinfo           --------------------------
	.section	.note.nv.cuinfo,"",@"SHT_NOTE"
	.sectionflags	@"SHF_NOTE_NV_CUINFO"
        /*0018*/ 	.short	0x0002
        /*001a*/ 	.short	0x0064
        /*001c*/ 	.short	0x0082
	.zero		2


//--------------------- .nv.info                  --------------------------
	.section	.nv.info,"",@"SHT_CUDA_INFO"
	.align	4


	//----- nvinfo : EIATTR_REGCOUNT
	.align		4
        /*0000*/ 	.byte	0x04, 0x2f
        /*0002*/ 	.short	(.L_1 - .L_0)
	.align		4
.L_0:
        /*0004*/ 	.word	index@(_Z42doubleArrayVectorElementwiseMultiplyKernelPdS_S_i)
        /*0008*/ 	.word	0x0000000e


	//----- nvinfo : EIATTR_FRAME_SIZE
	.align		4
.L_1:
        /*000c*/ 	.byte	0x04, 0x11
        /*000e*/ 	.short	(.L_3 - .L_2)
	.align		4
.L_2:
        /*0010*/ 	.word	index@(_Z42doubleArrayVectorElementwiseMultiplyKernelPdS_S_i)
        /*0014*/ 	.word	0x00000000


	//----- nvinfo : EIATTR_MIN_STACK_SIZE
	.align		4
.L_3:
        /*0018*/ 	.byte	0x04, 0x12
        /*001a*/ 	.short	(.L_5 - .L_4)
	.align		4
.L_4:
        /*001c*/ 	.word	index@(_Z42doubleArrayVectorElementwiseMultiplyKernelPdS_S_i)
        /*0020*/ 	.word	0x00000000
.L_5:


//--------------------- .nv.compat                --------------------------
	.section	.nv.compat,"",@"SHT_CUDA_COMPAT_INFO"
	.align	4
        /*0000*/ 	.byte	0x02, 0x09, 0x00, 0x00, 0x02, 0x02, 0x01, 0x00, 0x02, 0x05, 0x05, 0x00, 0x03, 0x07, 0x01, 0x01
        /*0010*/ 	.byte	0x02, 0x03, 0x00, 0x00, 0x02, 0x06, 0x01, 0x00, 0x04, 0x0b, 0x08, 0x00, 0x01, 0x00, 0x00, 0x00
        /*0020*/ 	.byte	0x00, 0x00, 0x00, 0x00


//--------------------- .nv.info._Z42doubleArrayVectorElementwiseMultiplyKernelPdS_S_i --------------------------
	.section	.nv.info._Z42doubleArrayVectorElementwiseMultiplyKernelPdS_S_i,"",@"SHT_CUDA_INFO"
	.sectionflags	@""
	.align	4


	//----- nvinfo : EIATTR_CUDA_API_VERSION
	.align		4
        /*0000*/ 	.byte	0x04, 0x37
        /*0002*/ 	.short	(.L_7 - .L_6)
.L_6:
        /*0004*/ 	.word	0x00000082


	//----- nvinfo : EIATTR_KPARAM_INFO
	.align		4
.L_7:
        /*0008*/ 	.byte	0x04, 0x17
        /*000a*/ 	.short	(.L_9 - .L_8)
.L_8:
        /*000c*/ 	.word	0x00000000
        /*0010*/ 	.short	0x0003
        /*0012*/ 	.short	0x0018
        /*0014*/ 	.byte	0x00, 0xf0, 0x11, 0x00


	//----- nvinfo : EIATTR_KPARAM_INFO
	.align		4
.L_9:
        /*0018*/ 	.byte	0x04, 0x17
        /*001a*/ 	.short	(.L_11 - .L_10)
.L_10:
        /*001c*/ 	.word	0x00000000
        /*0020*/ 	.short	0x0002
        /*0022*/ 	.short	0x0010
        /*0024*/ 	.byte	0x00, 0xf5, 0x21, 0x00


	//----- nvinfo : EIATTR_KPARAM_INFO
	.align		4
.L_11:
        /*0028*/ 	.byte	0x04, 0x17
        /*002a*/ 	.short	(.L_13 - .L_12)
.L_12:
        /*002c*/ 	.word	0x00000000
        /*0030*/ 	.short	0x0001
        /*0032*/ 	.short	0x0008
        /*0034*/ 	.byte	0x00, 0xf5, 0x21, 0x00


	//----- nvinfo : EIATTR_KPARAM_INFO
	.align		4
.L_13:
        /*0038*/ 	.byte	0x04, 0x17
        /*003a*/ 	.short	(.L_15 - .L_14)
.L_14:
        /*003c*/ 	.word	0x00000000
        /*0040*/ 	.short	0x0000
        /*0042*/ 	.short	0x0000
        /*0044*/ 	.byte	0x00, 0xf5, 0x21, 0x00


	//----- nvinfo : EIATTR_SPARSE_MMA_MASK
	.align		4
.L_15:
        /*0048*/ 	.byte	0x03, 0x50
        /*004a*/ 	.short	0x0000


	//----- nvinfo : EIATTR_MAXREG_COUNT
	.align		4
        /*004c*/ 	.byte	0x03, 0x1b
        /*004e*/ 	.short	0x00ff


	//----- nvinfo : EIATTR_MERCURY_ISA_VERSION
	.align		4
        /*0050*/ 	.byte	0x03, 0x5f
        /*0052*/ 	.short	0x0101


	//----- nvinfo : EIATTR_VRC_CTA_INIT_COUNT
	.align		4
        /*0054*/ 	.byte	0x02, 0x4a
	.zero		1
	.zero		1


	//----- nvinfo : EIATTR_EXIT_INSTR_OFFSETS
	.align		4
        /*0058*/ 	.byte	0x04, 0x1c
        /*005a*/ 	.short	(.L_17 - .L_16)


	//   ....[0]....
.L_16:
        /*005c*/ 	.word	0x00000070


	//   ....[1]....
        /*0060*/ 	.word	0x00000130


	//----- nvinfo : EIATTR_CBANK_PARAM_SIZE
	.align		4
.L_17:
        /*0064*/ 	.byte	0x03, 0x19
        /*0066*/ 	.short	0x001c


	//----- nvinfo : EIATTR_PARAM_CBANK
	.align		4
        /*0068*/ 	.byte	0x04, 0x0a
        /*006a*/ 	.short	(.L_19 - .L_18)
	.align		4
.L_18:
        /*006c*/ 	.word	index@(.nv.constant0._Z42doubleArrayVectorElementwiseMultiplyKernelPdS_S_i)
        /*0070*/ 	.short	0x0380
        /*0072*/ 	.short	0x001c


	//----- nvinfo : EIATTR_SW_WAR
	.align		4
.L_19:
        /*0074*/ 	.byte	0x04, 0x36
        /*0076*/ 	.short	(.L_21 - .L_20)
.L_20:
        /*0078*/ 	.word	0x00000008
.L_21:


//--------------------- .nv.callgraph             --------------------------
	.section	.nv.callgraph,"",@"SHT_CUDA_CALLGRAPH"
	.align	4
	.sectionentsize	8
	.align		4
        /*0000*/ 	.word	0x00000000
	.align		4
        /*0004*/ 	.word	0xffffffff
	.align		4
        /*0008*/ 	.word	0x00000000
	.align		4
        /*000c*/ 	.word	0xfffffffe
	.align		4
        /*0010*/ 	.word	0x00000000
	.align		4
        /*0014*/ 	.word	0xfffffffd
	.align		4
        /*0018*/ 	.word	0x00000000
	.align		4
        /*001c*/ 	.word	0xfffffffc


//--------------------- .text._Z42doubleArrayVectorElementwiseMultiplyKernelPdS_S_i --------------------------
	.section	.text._Z42doubleArrayVectorElementwiseMultiplyKernelPdS_S_i,"ax",@progbits
	.align	128
        .global         _Z42doubleArrayVectorElementwiseMultiplyKernelPdS_S_i
        .type           _Z42doubleArrayVectorElementwiseMultiplyKernelPdS_S_i,@function
        .size           _Z42doubleArrayVectorElementwiseMultiplyKernelPdS_S_i,(.L_x_1 - _Z42doubleArrayVectorElementwiseMultiplyKernelPdS_S_i)
        .other          _Z42doubleArrayVectorElementwiseMultiplyKernelPdS_S_i,@"STO_CUDA_ENTRY STV_DEFAULT"
_Z42doubleArrayVectorElementwiseMultiplyKernelPdS_S_i:
.text._Z42doubleArrayVectorElementwiseMultiplyKernelPdS_S_i:
[----:B------:R-:W-:Y:S01]  /*0000*/  LDC R1, c[0x0][0x37c] ;  /* 0x0000df00ff017b82 */ /* 0x000fe20000000800 */
[----:B------:R-:W0:Y:S07]  /*0010*/  S2R R0, SR_TID.X ;  /* 0x0000000000007919 */ /* 0x000e2e0000002100 */
[----:B------:R-:W0:Y:S01]  /*0020*/  S2UR UR4, SR_CTAID.X ;  /* 0x00000000000479c3 */ /* 0x000e220000002500 */
[----:B------:R-:W1:Y:S07]  /*0030*/  LDCU UR5, c[0x0][0x398] ;  /* 0x00007300ff0577ac */ /* 0x000e6e0008000800 */
[----:B------:R-:W0:Y:S02]  /*0040*/  LDC R11, c[0x0][0x360] ;  /* 0x0000d800ff0b7b82 */ /* 0x000e240000000800 */
[----:B0-----:R-:W-:-:S05]  /*0050*/  IMAD R11, R11, UR4, R0 ;  /* 0x000000040b0b7c24 */ /* 0x001fca000f8e0200 */
[----:B-1----:R-:W-:-:S13]  /*0060*/  ISETP.GE.AND P0, PT, R11, UR5, PT ;  /* 0x000000050b007c0c */ /* 0x002fda000bf06270 */
[----:B------:R-:W-:Y:S05]  /*0070*/  @P0 EXIT ;  /* 0x000000000000094d */ /* 0x000fea0003800000 */
[----:B------:R-:W0:Y:S01]  /*0080*/  LDC.64 R2, c[0x0][0x380] ;  /* 0x0000e000ff027b82 */ /* 0x000e220000000a00 */
[----:B------:R-:W1:Y:S07]  /*0090*/  LDCU.64 UR4, c[0x0][0x358] ;  /* 0x00006b00ff0477ac */ /* 0x000e6e0008000a00 */
[----:B------:R-:W2:Y:S08]  /*00a0*/  LDC.64 R4, c[0x0][0x388] ;  /* 0x0000e200ff047b82 */ /* 0x000eb00000000a00 */
[----:B------:R-:W3:Y:S01]  /*00b0*/  LDC.64 R8, c[0x0][0x390] ;  /* 0x0000e400ff087b82 */ /* 0x000ee20000000a00 */
[----:B0-----:R-:W-:-:S06]  /*00c0*/  IMAD.WIDE R2, R11, 0x8, R2 ;  /* 0x000000080b027825 */ /* 0x001fcc00078e0202 */
[----:B-1----:R-:W4:Y:S01]  /*00d0*/  LDG.E.64 R2, desc[UR4][R2.64] ;  /* 0x0000000402027981 */ /* 0x002f22000c1e1b00 */
[----:B--2---:R-:W-:-:S06]  /*00e0*/  IMAD.WIDE R4, R11, 0x8, R4 ;  /* 0x000000080b047825 */ /* 0x004fcc00078e0204 */
[----:B------:R-:W4:Y:S01]  /*00f0*/  LDG.E.64 R4, desc[UR4][R4.64] ;  /* 0x0000000404047981 */ /* 0x000f22000c1e1b00 */
[----:B---3--:R-:W-:Y:S01]  /*0100*/  IMAD.WIDE R8, R11, 0x8, R8 ;  /* 0x000000080b087825 */ /* 0x008fe200078e0208 */
[----:B----4-:R-:W-:-:S07]  /*0110*/  DMUL R6, R2, R4 ;  /* 0x0000000402067228 */ /* 0x010fce0000000000 */
[----:B------:R-:W-:Y:S01]  /*0120*/  STG.E.64 desc[UR4][R8.64], R6 ;  /* 0x0000000608007986 */ /* 0x000fe2000c101b04 */
[----:B------:R-:W-:Y:S05]  /*0130*/  EXIT ;  /* 0x000000000000794d */ /* 0x000fea0003800000 */
.L_x_0:
[----:B------:R-:W-:-:S00]  /*0140*/  BRA `(.L_x_0) ;  /* 0xfffffffc00fc7947 */ /* 0x000fc0000383ffff */
[----:B------:R-:W-:-:S00]  /*0150*/  NOP ;  /* 0x0000000000007918 */ /* 0x000fc00000000000 */
        /* <DEDUP_REMOVED lines=10> */
.L_x_1:


//--------------------- .nv.shared.reserved.0     --------------------------
	.section	.nv.shared.reserved.0,"aw",@nobits
	.weak		__nv_reservedSMEM_offset_0_alias
	.size		__nv_reservedSMEM_offset_0_alias, 0, 64
	.other		__nv_reservedSMEM_offset_0_alias,@"STO_CUDA_RESERVED_SHARED STV_DEFAULT"
__nv_reservedSMEM_offset_0_alias:
	.zero		0
	.zero		64


//--------------------- .nv.constant0._Z42doubleArrayVectorElementwiseMultiplyKernelPdS_S_i --------------------------
	.section	.nv.constant0._Z42doubleArrayVectorElementwiseMultiplyKernelPdS_S_i,"a",@progbits
	.sectionflags	@""
	.align	4
.nv.constant0._Z42doubleArrayVectorElementwiseMultiplyKernelPdS_S_i:
	.zero		924


//--------------------- SYMBOLS --------------------------

	.type		.nv.reservedSmem.offset0,@object
	.size		.nv.reservedSmem.offset0,0x4
